//
// Generated by NVIDIA NVVM Compiler
//
// Compiler Build ID: CL-36424714
// Cuda compilation tools, release 13.0, V13.0.88
// Based on NVVM 20.0.0
//

.version 9.0
.target sm_100
.address_size 64

	// .globl	_Z12simpleKernelPii

.visible .entry _Z12simpleKernelPii(
	.param .u64 .ptr .align 1 _Z12simpleKernelPii_param_0,
	.param .u32 _Z12simpleKernelPii_param_1
)
{
	.reg .pred 	%p<2>;
	.reg .b32 	%r<7>;
	.reg .b64 	%rd<5>;

	ld.param.u64 	%rd1, [_Z12simpleKernelPii_param_0];
	ld.param.u32 	%r4, [_Z12simpleKernelPii_param_1];
	mov.u32 	%r1, %tid.x;
	mov.u32 	%r2, %ctaid.x;
	mov.u32 	%r5, %ntid.x;
	mad.lo.s32 	%r3, %r2, %r5, %r1;
	setp.ge.s32 	%p1, %r3, %r4;
	@%p1 bra 	$L__BB0_2;
	cvta.to.global.u64 	%rd2, %rd1;
	add.s32 	%r6, %r2, %r1;
	mul.wide.s32 	%rd3, %r3, 4;
	add.s64 	%rd4, %rd2, %rd3;
	st.global.u32 	[%rd4], %r6;
$L__BB0_2:
	ret;

}


// ===== COMPILED SASS (sm_100) =====

	.target	sm_100

	.elftype	@"ET_EXEC"


//--------------------- .note.nv.tkinfo           --------------------------
	.section	.note.nv.tkinfo,"",@"SHT_NOTE"
	.sectionflags	@"SHF_NOTE_NV_TKINFO"
	.tkinfo
        /*0018*/ 	.word	0x00000002
        /*0030*/ 	.string	""
        /*0030*/ 	.string	"ptxas"
        /*0030*/ 	.string	"Cuda compilation tools, release 13.0, V13.0.88"
        /*0030*/ 	.string	"Build cuda_13.0.r13.0/compiler.36424714_0"
        /*0030*/ 	.string	"-arch sm_100 -m 64 "



//--------------------- .note.nv.cuinfo           --------------------------
	.section	.note.nv.cuinfo,"",@"SHT_NOTE"
	.sectionflags	@"SHF_NOTE_NV_CUINFO"
        /*0018*/ 	.short	0x0002
        /*001a*/ 	.short	0x0064
        /*001c*/ 	.short	0x0082
	.zero		2


//--------------------- .nv.info                  --------------------------
	.section	.nv.info,"",@"SHT_CUDA_INFO"
	.align	4


	//----- nvinfo : EIATTR_REGCOUNT
	.align		4
        /*0000*/ 	.byte	0x04, 0x2f
        /*0002*/ 	.short	(.L_1 - .L_0)
	.align		4
.L_0:
        /*0004*/ 	.word	index@(_Z12simpleKernelPii)
        /*0008*/ 	.word	0x0000000a


	//----- nvinfo : EIATTR_FRAME_SIZE
	.align		4
.L_1:
        /*000c*/ 	.byte	0x04, 0x11
        /*000e*/ 	.short	(.L_3 - .L_2)
	.align		4
.L_2:
        /*0010*/ 	.word	index@(_Z12simpleKernelPii)
        /*0014*/ 	.word	0x00000000


	//----- nvinfo : EIATTR_MIN_STACK_SIZE
	.align		4
.L_3:
        /*0018*/ 	.byte	0x04, 0x12
        /*001a*/ 	.short	(.L_5 - .L_4)
	.align		4
.L_4:
        /*001c*/ 	.word	index@(_Z12simpleKernelPii)
        /*0020*/ 	.word	0x00000000
.L_5:


//--------------------- .nv.compat                --------------------------
	.section	.nv.compat,"",@"SHT_CUDA_COMPAT_INFO"
	.align	4
        /*0000*/ 	.byte	0x02, 0x09, 0x00, 0x00, 0x02, 0x02, 0x01, 0x00, 0x02, 0x05, 0x05, 0x00, 0x03, 0x07, 0x01, 0x01
        /*0010*/ 	.byte	0x02, 0x03, 0x00, 0x00, 0x02, 0x06, 0x01, 0x00, 0x04, 0x0b, 0x08, 0x00, 0x09, 0x00, 0x00, 0x00
        /*0020*/ 	.byte	0x00, 0x00, 0x00, 0x00


//--------------------- .nv.info._Z12simpleKernelPii --------------------------
	.section	.nv.info._Z12simpleKernelPii,"",@"SHT_CUDA_INFO"
	.sectionflags	@""
	.align	4


	//----- nvinfo : EIATTR_CUDA_API_VERSION
	.align		4
        /*0000*/ 	.byte	0x04, 0x37
        /*0002*/ 	.short	(.L_7 - .L_6)
.L_6:
        /*0004*/ 	.word	0x00000082


	//----- nvinfo : EIATTR_KPARAM_INFO
	.align		4
.L_7:
        /*0008*/ 	.byte	0x04, 0x17
        /*000a*/ 	.short	(.L_9 - .L_8)
.L_8:
        /*000c*/ 	.word	0x00000000
        /*0010*/ 	.short	0x0001
        /*0012*/ 	.short	0x0008
        /*0014*/ 	.byte	0x00, 0xf0, 0x11, 0x00


	//----- nvinfo : EIATTR_KPARAM_INFO
	.align		4
.L_9:
        /*0018*/ 	.byte	0x04, 0x17
        /*001a*/ 	.short	(.L_11 - .L_10)
.L_10:
        /*001c*/ 	.word	0x00000000
        /*0020*/ 	.short	0x0000
        /*0022*/ 	.short	0x0000
        /*0024*/ 	.byte	0x00, 0xf5, 0x21, 0x00


	//----- nvinfo : EIATTR_SPARSE_MMA_MASK
	.align		4
.L_11:
        /*0028*/ 	.byte	0x03, 0x50
        /*002a*/ 	.short	0x0000


	//----- nvinfo : EIATTR_MAXREG_COUNT
	.align		4
        /*002c*/ 	.byte	0x03, 0x1b
        /*002e*/ 	.short	0x00ff


	//----- nvinfo : EIATTR_MERCURY_ISA_VERSION
	.align		4
        /*0030*/ 	.byte	0x03, 0x5f
        /*0032*/ 	.short	0x0101


	//----- nvinfo : EIATTR_VRC_CTA_INIT_COUNT
	.align		4
        /*0034*/ 	.byte	0x02, 0x4a
	.zero		1
	.zero		1


	//----- nvinfo : EIATTR_EXIT_INSTR_OFFSETS
	.align		4
        /*0038*/ 	.byte	0x04, 0x1c
        /*003a*/ 	.short	(.L_13 - .L_12)


	//   ....[0]....
.L_12:
        /*003c*/ 	.word	0x00000070


	//   ....[1]....
        /*0040*/ 	.word	0x000000d0


	//----- nvinfo : EIATTR_CBANK_PARAM_SIZE
	.align		4
.L_13:
        /*0044*/ 	.byte	0x03, 0x19
        /*0046*/ 	.short	0x000c


	//----- nvinfo : EIATTR_PARAM_CBANK
	.align		4
        /*0048*/ 	.byte	0x04, 0x0a
        /*004a*/ 	.short	(.L_15 - .L_14)
	.align		4
.L_14:
        /*004c*/ 	.word	index@(.nv.constant0._Z12simpleKernelPii)
        /*0050*/ 	.short	0x0380
        /*0052*/ 	.short	0x000c


	//----- nvinfo : EIATTR_SW_WAR
	.align		4
.L_15:
        /*0054*/ 	.byte	0x04, 0x36
        /*0056*/ 	.short	(.L_17 - .L_16)
.L_16:
        /*0058*/ 	.word	0x00000008
.L_17:


//--------------------- .nv.callgraph             --------------------------
	.section	.nv.callgraph,"",@"SHT_CUDA_CALLGRAPH"
	.align	4
	.sectionentsize	8
	.align		4
        /*0000*/ 	.word	0x00000000
	.align		4
        /*0004*/ 	.word	0xffffffff
	.align		4
        /*0008*/ 	.word	0x00000000
	.align		4
        /*000c*/ 	.word	0xfffffffe
	.align		4
        /*0010*/ 	.word	0x00000000
	.align		4
        /*0014*/ 	.word	0xfffffffd
	.align		4
        /*0018*/ 	.word	0x00000000
	.align		4
        /*001c*/ 	.word	0xfffffffc


//--------------------- .text._Z12simpleKernelPii --------------------------
	.section	.text._Z12simpleKernelPii,"ax",@progbits
	.align	128
        .global         _Z12simpleKernelPii
        .type           _Z12simpleKernelPii,@function
        .size           _Z12simpleKernelPii,(.L_x_1 - _Z12simpleKernelPii)
        .other          _Z12simpleKernelPii,@"STO_CUDA_ENTRY STV_DEFAULT"
_Z12simpleKernelPii:
.text._Z12simpleKernelPii:
[----:B------:R-:W-:Y:S01]  /*0000*/  LDC R1, c[0x0][0x37c] ;  /* 0x0000df00ff017b82 */ /* 0x000fe20000000800 */
[----:B------:R-:W0:Y:S07]  /*0010*/  S2R R7, SR_TID.X ;  /* 0x0000000000077919 */ /* 0x000e2e0000002100 */
[----:B------:R-:W0:Y:S01]  /*0020*/  S2UR UR6, SR_CTAID.X ;  /* 0x00000000000679c3 */ /* 0x000e220000002500 */
[----:B------:R-:W1:Y:S07]  /*0030*/  LDCU UR4, c[0x0][0x388] ;  /* 0x00007100ff0477ac */ /* 0x000e6e0008000800 */
[----:B------:R-:W0:Y:S02]  /*0040*/  LDC R0, c[0x0][0x360] ;  /* 0x0000d800ff007b82 */ /* 0x000e240000000800 */
[----:B0-----:R-:W-:-:S05]  /*0050*/  IMAD R5, R0, UR6, R7 ;  /* 0x0000000600057c24 */ /* 0x001fca000f8e0207 */
[----:B-1----:R-:W-:-:S13]  /*0060*/  ISETP.GE.AND P0, PT, R5, UR4, PT ;  /* 0x0000000405007c0c */ /* 0x002fda000bf06270 */
[----:B------:R-:W-:Y:S05]  /*0070*/  @P0 EXIT ;  /* 0x000000000000094d */ /* 0x000fea0003800000 */
[----:B------:R-:W0:Y:S01]  /*0080*/  LDC.64 R2, c[0x0][0x380] ;  /* 0x0000e000ff027b82 */ /* 0x000e220000000a00 */
[----:B------:R-:W1:Y:S01]  /*0090*/  LDCU.64 UR4, c[0x0][0x358] ;  /* 0x00006b00ff0477ac */ /* 0x000e620008000a00 */
[----:B------:R-:W-:Y:S01]  /*00a0*/  IADD3 R7, PT, PT, R7, UR6, RZ ;  /* 0x0000000607077c10 */ /* 0x000fe2000fffe0ff */
[----:B0-----:R-:W-:-:S05]  /*00b0*/  IMAD.WIDE R2, R5, 0x4, R2 ;  /* 0x0000000405027825 */ /* 0x001fca00078e0202 */
[----:B-1----:R-:W-:Y:S01]  /*00c0*/  STG.E desc[UR4][R2.64], R7 ;  /* 0x0000000702007986 */ /* 0x002fe2000c101904 */
[----:B------:R-:W-:Y:S05]  /*00d0*/  EXIT ;  /* 0x000000000000794d */ /* 0x000fea0003800000 */
.L_x_0:
[----:B------:R-:W-:-:S00]  /*00e0*/  BRA `(.L_x_0) ;  /* 0xfffffffc00fc7947 */ /* 0x000fc0000383ffff */
[----:B------:R-:W-:-:S00]  /*00f0*/  NOP ;  /* 0x0000000000007918 */ /* 0x000fc00000000000 */
        /* <DEDUP_REMOVED lines=8> */
.L_x_1:


//--------------------- .nv.shared.reserved.0     --------------------------
	.section	.nv.shared.reserved.0,"aw",@nobits
	.weak		__nv_reservedSMEM_offset_0_alias
	.size		__nv_reservedSMEM_offset_0_alias, 0, 64
	.other		__nv_reservedSMEM_offset_0_alias,@"STO_CUDA_RESERVED_SHARED STV_DEFAULT"
__nv_reservedSMEM_offset_0_alias:
	.zero		0
	.zero		64


//--------------------- .nv.constant0._Z12simpleKernelPii --------------------------
	.section	.nv.constant0._Z12simpleKernelPii,"a",@progbits
	.sectionflags	@""
	.align	4
.nv.constant0._Z12simpleKernelPii:
	.zero		908


//--------------------- SYMBOLS --------------------------

	.type		.nv.reservedSmem.offset0,@object
	.size		.nv.reservedSmem.offset0,0x4
